//
// Generated by NVIDIA NVVM Compiler
//
// Compiler Build ID: CL-36424714
// Cuda compilation tools, release 13.0, V13.0.88
// Based on NVVM 20.0.0
//

.version 9.0
.target sm_100
.address_size 64

	// .globl	_Z3addPiS_

.visible .entry _Z3addPiS_(
	.param .u64 .ptr .align 1 _Z3addPiS__param_0,
	.param .u64 .ptr .align 1 _Z3addPiS__param_1
)
{
	.reg .pred 	%p<2>;
	.reg .b32 	%r<4>;
	.reg .b64 	%rd<8>;

	ld.param.u64 	%rd1, [_Z3addPiS__param_0];
	ld.param.u64 	%rd2, [_Z3addPiS__param_1];
	mov.u32 	%r1, %ctaid.x;
	setp.gt.u32 	%p1, %r1, 23;
	@%p1 bra 	$L__BB0_2;
	cvta.to.global.u64 	%rd3, %rd1;
	cvta.to.global.u64 	%rd4, %rd2;
	mul.wide.u32 	%rd5, %r1, 4;
	add.s64 	%rd6, %rd3, %rd5;
	ld.global.u32 	%r2, [%rd6];
	mul.lo.s32 	%r3, %r2, %r2;
	add.s64 	%rd7, %rd4, %rd5;
	st.global.u32 	[%rd7], %r3;
$L__BB0_2:
	ret;

}


// ===== COMPILED SASS (sm_100) =====

	.target	sm_100

	.elftype	@"ET_EXEC"


//--------------------- .note.nv.tkinfo           --------------------------
	.section	.note.nv.tkinfo,"",@"SHT_NOTE"
	.sectionflags	@"SHF_NOTE_NV_TKINFO"
	.tkinfo
        /*0018*/ 	.word	0x00000002
        /*0030*/ 	.string	""
        /*0030*/ 	.string	"ptxas"
        /*0030*/ 	.string	"Cuda compilation tools, release 13.0, V13.0.88"
        /*0030*/ 	.string	"Build cuda_13.0.r13.0/compiler.36424714_0"
        /*0030*/ 	.string	"-arch sm_100 -m 64 "



//--------------------- .note.nv.cuinfo           --------------------------
	.section	.note.nv.cuinfo,"",@"SHT_NOTE"
	.sectionflags	@"SHF_NOTE_NV_CUINFO"
        /*0018*/ 	.short	0x0002
        /*001a*/ 	.short	0x0064
        /*001c*/ 	.short	0x0082
	.zero		2


//--------------------- .nv.info                  --------------------------
	.section	.nv.info,"",@"SHT_CUDA_INFO"
	.align	4


	//----- nvinfo : EIATTR_REGCOUNT
	.align		4
        /*0000*/ 	.byte	0x04, 0x2f
        /*0002*/ 	.short	(.L_1 - .L_0)
	.align		4
.L_0:
        /*0004*/ 	.word	index@(_Z3addPiS_)
        /*0008*/ 	.word	0x0000000a


	//----- nvinfo : EIATTR_FRAME_SIZE
	.align		4
.L_1:
        /*000c*/ 	.byte	0x04, 0x11
        /*000e*/ 	.short	(.L_3 - .L_2)
	.align		4
.L_2:
        /*0010*/ 	.word	index@(_Z3addPiS_)
        /*0014*/ 	.word	0x00000000


	//----- nvinfo : EIATTR_MIN_STACK_SIZE
	.align		4
.L_3:
        /*0018*/ 	.byte	0x04, 0x12
        /*001a*/ 	.short	(.L_5 - .L_4)
	.align		4
.L_4:
        /*001c*/ 	.word	index@(_Z3addPiS_)
        /*0020*/ 	.word	0x00000000
.L_5:


//--------------------- .nv.compat                --------------------------
	.section	.nv.compat,"",@"SHT_CUDA_COMPAT_INFO"
	.align	4
        /*0000*/ 	.byte	0x02, 0x09, 0x00, 0x00, 0x02, 0x02, 0x01, 0x00, 0x02, 0x05, 0x05, 0x00, 0x03, 0x07, 0x01, 0x01
        /*0010*/ 	.byte	0x02, 0x03, 0x00, 0x00, 0x02, 0x06, 0x01, 0x00, 0x04, 0x0b, 0x08, 0x00, 0x09, 0x00, 0x00, 0x00
        /*0020*/ 	.byte	0x00, 0x00, 0x00, 0x00


//--------------------- .nv.info._Z3addPiS_       --------------------------
	.section	.nv.info._Z3addPiS_,"",@"SHT_CUDA_INFO"
	.sectionflags	@""
	.align	4


	//----- nvinfo : EIATTR_CUDA_API_VERSION
	.align		4
        /*0000*/ 	.byte	0x04, 0x37
        /*0002*/ 	.short	(.L_7 - .L_6)
.L_6:
        /*0004*/ 	.word	0x00000082


	//----- nvinfo : EIATTR_KPARAM_INFO
	.align		4
.L_7:
        /*0008*/ 	.byte	0x04, 0x17
        /*000a*/ 	.short	(.L_9 - .L_8)
.L_8:
        /*000c*/ 	.word	0x00000000
        /*0010*/ 	.short	0x0001
        /*0012*/ 	.short	0x0008
        /*0014*/ 	.byte	0x00, 0xf5, 0x21, 0x00


	//----- nvinfo : EIATTR_KPARAM_INFO
	.align		4
.L_9:
        /*0018*/ 	.byte	0x04, 0x17
        /*001a*/ 	.short	(.L_11 - .L_10)
.L_10:
        /*001c*/ 	.word	0x00000000
        /*0020*/ 	.short	0x0000
        /*0022*/ 	.short	0x0000
        /*0024*/ 	.byte	0x00, 0xf5, 0x21, 0x00


	//----- nvinfo : EIATTR_SPARSE_MMA_MASK
	.align		4
.L_11:
        /*0028*/ 	.byte	0x03, 0x50
        /*002a*/ 	.short	0x0000


	//----- nvinfo : EIATTR_MAXREG_COUNT
	.align		4
        /*002c*/ 	.byte	0x03, 0x1b
        /*002e*/ 	.short	0x00ff


	//----- nvinfo : EIATTR_MERCURY_ISA_VERSION
	.align		4
        /*0030*/ 	.byte	0x03, 0x5f
        /*0032*/ 	.short	0x0101


	//----- nvinfo : EIATTR_VRC_CTA_INIT_COUNT
	.align		4
        /*0034*/ 	.byte	0x02, 0x4a
	.zero		1
	.zero		1


	//----- nvinfo : EIATTR_EXIT_INSTR_OFFSETS
	.align		4
        /*0038*/ 	.byte	0x04, 0x1c
        /*003a*/ 	.short	(.L_13 - .L_12)


	//   ....[0]....
.L_12:
        /*003c*/ 	.word	0x00000030


	//   ....[1]....
        /*0040*/ 	.word	0x000000c0


	//----- nvinfo : EIATTR_CBANK_PARAM_SIZE
	.align		4
.L_13:
        /*0044*/ 	.byte	0x03, 0x19
        /*0046*/ 	.short	0x0010


	//----- nvinfo : EIATTR_PARAM_CBANK
	.align		4
        /*0048*/ 	.byte	0x04, 0x0a
        /*004a*/ 	.short	(.L_15 - .L_14)
	.align		4
.L_14:
        /*004c*/ 	.word	index@(.nv.constant0._Z3addPiS_)
        /*0050*/ 	.short	0x0380
        /*0052*/ 	.short	0x0010


	//----- nvinfo : EIATTR_SW_WAR
	.align		4
.L_15:
        /*0054*/ 	.byte	0x04, 0x36
        /*0056*/ 	.short	(.L_17 - .L_16)
.L_16:
        /*0058*/ 	.word	0x00000008
.L_17:


//--------------------- .nv.callgraph             --------------------------
	.section	.nv.callgraph,"",@"SHT_CUDA_CALLGRAPH"
	.align	4
	.sectionentsize	8
	.align		4
        /*0000*/ 	.word	0x00000000
	.align		4
        /*0004*/ 	.word	0xffffffff
	.align		4
        /*0008*/ 	.word	0x00000000
	.align		4
        /*000c*/ 	.word	0xfffffffe
	.align		4
        /*0010*/ 	.word	0x00000000
	.align		4
        /*0014*/ 	.word	0xfffffffd
	.align		4
        /*0018*/ 	.word	0x00000000
	.align		4
        /*001c*/ 	.word	0xfffffffc


//--------------------- .text._Z3addPiS_          --------------------------
	.section	.text._Z3addPiS_,"ax",@progbits
	.align	128
        .global         _Z3addPiS_
        .type           _Z3addPiS_,@function
        .size           _Z3addPiS_,(.L_x_1 - _Z3addPiS_)
        .other          _Z3addPiS_,@"STO_CUDA_ENTRY STV_DEFAULT"
_Z3addPiS_:
.text._Z3addPiS_:
[----:B------:R-:W-:Y:S01]  /*0000*/  LDC R1, c[0x0][0x37c] ;  /* 0x0000df00ff017b82 */ /* 0x000fe20000000800 */
[----:B------:R-:W0:Y:S02]  /*0010*/  S2R R7, SR_CTAID.X ;  /* 0x0000000000077919 */ /* 0x000e240000002500 */
[----:B0-----:R-:W-:-:S13]  /*0020*/  ISETP.GT.U32.AND P0, PT, R7, 0x17, PT ;  /* 0x000000170700780c */ /* 0x001fda0003f04070 */
[----:B------:R-:W-:Y:S05]  /*0030*/  @P0 EXIT ;  /* 0x000000000000094d */ /* 0x000fea0003800000 */
[----:B------:R-:W0:Y:S01]  /*0040*/  LDC.64 R2, c[0x0][0x380] ;  /* 0x0000e000ff027b82 */ /* 0x000e220000000a00 */
[----:B------:R-:W1:Y:S07]  /*0050*/  LDCU.64 UR4, c[0x0][0x358] ;  /* 0x00006b00ff0477ac */ /* 0x000e6e0008000a00 */
[----:B------:R-:W2:Y:S01]  /*0060*/  LDC.64 R4, c[0x0][0x388] ;  /* 0x0000e200ff047b82 */ /* 0x000ea20000000a00 */
[----:B0-----:R-:W-:-:S06]  /*0070*/  IMAD.WIDE.U32 R2, R7, 0x4, R2 ;  /* 0x0000000407027825 */ /* 0x001fcc00078e0002 */
[----:B-1----:R-:W3:Y:S01]  /*0080*/  LDG.E R2, desc[UR4][R2.64] ;  /* 0x0000000402027981 */ /* 0x002ee2000c1e1900 */
[----:B--2---:R-:W-:-:S04]  /*0090*/  IMAD.WIDE.U32 R4, R7, 0x4, R4 ;  /* 0x0000000407047825 */ /* 0x004fc800078e0004 */
[----:B---3--:R-:W-:-:S05]  /*00a0*/  IMAD R7, R2, R2, RZ ;  /* 0x0000000202077224 */ /* 0x008fca00078e02ff */
[----:B------:R-:W-:Y:S01]  /*00b0*/  STG.E desc[UR4][R4.64], R7 ;  /* 0x0000000704007986 */ /* 0x000fe2000c101904 */
[----:B------:R-:W-:Y:S05]  /*00c0*/  EXIT ;  /* 0x000000000000794d */ /* 0x000fea0003800000 */
.L_x_0:
[----:B------:R-:W-:-:S00]  /*00d0*/  BRA `(.L_x_0) ;  /* 0xfffffffc00fc7947 */ /* 0x000fc0000383ffff */
[----:B------:R-:W-:-:S00]  /*00e0*/  NOP ;  /* 0x0000000000007918 */ /* 0x000fc00000000000 */
        /* <DEDUP_REMOVED lines=9> */
.L_x_1:


//--------------------- .nv.shared.reserved.0     --------------------------
	.section	.nv.shared.reserved.0,"aw",@nobits
	.weak		__nv_reservedSMEM_offset_0_alias
	.size		__nv_reservedSMEM_offset_0_alias, 0, 64
	.other		__nv_reservedSMEM_offset_0_alias,@"STO_CUDA_RESERVED_SHARED STV_DEFAULT"
__nv_reservedSMEM_offset_0_alias:
	.zero		0
	.zero		64


//--------------------- .nv.constant0._Z3addPiS_  --------------------------
	.section	.nv.constant0._Z3addPiS_,"a",@progbits
	.sectionflags	@""
	.align	4
.nv.constant0._Z3addPiS_:
	.zero		912


//--------------------- SYMBOLS --------------------------

	.type		.nv.reservedSmem.offset0,@object
	.size		.nv.reservedSmem.offset0,0x4
